//
// Generated by NVIDIA NVVM Compiler
//
// Compiler Build ID: CL-36424714
// Cuda compilation tools, release 13.0, V13.0.88
// Based on NVVM 20.0.0
//

.version 9.0
.target sm_100
.address_size 64

	// .globl	_Z6vecAddPdS_S_i
.extern .func  (.param .b32 func_retval0) vprintf
(
	.param .b64 vprintf_param_0,
	.param .b64 vprintf_param_1
)
;
.global .align 1 .b8 $str[11] = {71, 80, 85, 32, 119, 111, 114, 107, 115, 10};

.visible .entry _Z6vecAddPdS_S_i(
	.param .u64 .ptr .align 1 _Z6vecAddPdS_S_i_param_0,
	.param .u64 .ptr .align 1 _Z6vecAddPdS_S_i_param_1,
	.param .u64 .ptr .align 1 _Z6vecAddPdS_S_i_param_2,
	.param .u32 _Z6vecAddPdS_S_i_param_3
)
{
	.reg .pred 	%p<3>;
	.reg .b32 	%r<8>;
	.reg .b64 	%rd<13>;
	.reg .b64 	%fd<4>;

	ld.param.u64 	%rd1, [_Z6vecAddPdS_S_i_param_0];
	ld.param.u64 	%rd2, [_Z6vecAddPdS_S_i_param_1];
	ld.param.u64 	%rd3, [_Z6vecAddPdS_S_i_param_2];
	ld.param.u32 	%r2, [_Z6vecAddPdS_S_i_param_3];
	mov.u32 	%r3, %ctaid.x;
	mov.u32 	%r4, %ntid.x;
	mov.u32 	%r5, %tid.x;
	mad.lo.s32 	%r1, %r3, %r4, %r5;
	setp.ge.s32 	%p1, %r1, %r2;
	@%p1 bra 	$L__BB0_2;
	cvta.to.global.u64 	%rd4, %rd1;
	cvta.to.global.u64 	%rd5, %rd2;
	cvta.to.global.u64 	%rd6, %rd3;
	mul.wide.s32 	%rd7, %r1, 8;
	add.s64 	%rd8, %rd4, %rd7;
	ld.global.f64 	%fd1, [%rd8];
	add.s64 	%rd9, %rd5, %rd7;
	ld.global.f64 	%fd2, [%rd9];
	add.f64 	%fd3, %fd1, %fd2;
	add.s64 	%rd10, %rd6, %rd7;
	st.global.f64 	[%rd10], %fd3;
$L__BB0_2:
	setp.ne.s32 	%p2, %r1, 0;
	@%p2 bra 	$L__BB0_4;
	mov.u64 	%rd11, $str;
	cvta.global.u64 	%rd12, %rd11;
	{ // callseq 0, 0
	.param .b64 param0;
	st.param.b64 	[param0], %rd12;
	.param .b64 param1;
	st.param.b64 	[param1], 0;
	.param .b32 retval0;
	call.uni (retval0), 
	vprintf, 
	(
	param0, 
	param1
	);
	ld.param.b32 	%r6, [retval0];
	} // callseq 0
$L__BB0_4:
	ret;

}


// ===== COMPILED SASS (sm_100) =====

	.target	sm_100

	.elftype	@"ET_EXEC"


//--------------------- .note.nv.tkinfo           --------------------------
	.section	.note.nv.tkinfo,"",@"SHT_NOTE"
	.sectionflags	@"SHF_NOTE_NV_TKINFO"
	.tkinfo
        /*0018*/ 	.word	0x00000002
        /*0030*/ 	.string	""
        /*0030*/ 	.string	"ptxas"
        /*0030*/ 	.string	"Cuda compilation tools, release 13.0, V13.0.88"
        /*0030*/ 	.string	"Build cuda_13.0.r13.0/compiler.36424714_0"
        /*0030*/ 	.string	"-arch sm_100 -m 64 "



//--------------------- .note.nv.cuinfo           --------------------------
	.section	.note.nv.cuinfo,"",@"SHT_NOTE"
	.sectionflags	@"SHF_NOTE_NV_CUINFO"
        /*0018*/ 	.short	0x0002
        /*001a*/ 	.short	0x0064
        /*001c*/ 	.short	0x0082
	.zero		2


//--------------------- .nv.info                  --------------------------
	.section	.nv.info,"",@"SHT_CUDA_INFO"
	.align	4


	//----- nvinfo : EIATTR_REGCOUNT
	.align		4
        /*0000*/ 	.byte	0x04, 0x2f
        /*0002*/ 	.short	(.L_2 - .L_1)
	.align		4
.L_1:
        /*0004*/ 	.word	index@(_Z6vecAddPdS_S_i)
        /*0008*/ 	.word	0x00000018


	//----- nvinfo : EIATTR_FRAME_SIZE
	.align		4
.L_2:
        /*000c*/ 	.byte	0x04, 0x11
        /*000e*/ 	.short	(.L_4 - .L_3)
	.align		4
.L_3:
        /*0010*/ 	.word	index@(_Z6vecAddPdS_S_i)
        /*0014*/ 	.word	0x00000000


	//----- nvinfo : EIATTR_MIN_STACK_SIZE
	.align		4
.L_4:
        /*0018*/ 	.byte	0x04, 0x12
        /*001a*/ 	.short	(.L_6 - .L_5)
	.align		4
.L_5:
        /*001c*/ 	.word	index@(_Z6vecAddPdS_S_i)
        /*0020*/ 	.word	0x00000000
.L_6:


//--------------------- .nv.compat                --------------------------
	.section	.nv.compat,"",@"SHT_CUDA_COMPAT_INFO"
	.align	4
        /*0000*/ 	.byte	0x02, 0x09, 0x00, 0x00, 0x02, 0x02, 0x01, 0x00, 0x02, 0x05, 0x05, 0x00, 0x03, 0x07, 0x01, 0x01
        /*0010*/ 	.byte	0x02, 0x03, 0x00, 0x00, 0x02, 0x06, 0x01, 0x00, 0x04, 0x0b, 0x08, 0x00, 0x01, 0x00, 0x00, 0x00
        /*0020*/ 	.byte	0x00, 0x00, 0x00, 0x00


//--------------------- .nv.info._Z6vecAddPdS_S_i --------------------------
	.section	.nv.info._Z6vecAddPdS_S_i,"",@"SHT_CUDA_INFO"
	.sectionflags	@""
	.align	4


	//----- nvinfo : EIATTR_CUDA_API_VERSION
	.align		4
        /*0000*/ 	.byte	0x04, 0x37
        /*0002*/ 	.short	(.L_8 - .L_7)
.L_7:
        /*0004*/ 	.word	0x00000082


	//----- nvinfo : EIATTR_KPARAM_INFO
	.align		4
.L_8:
        /*0008*/ 	.byte	0x04, 0x17
        /*000a*/ 	.short	(.L_10 - .L_9)
.L_9:
        /*000c*/ 	.word	0x00000000
        /*0010*/ 	.short	0x0003
        /*0012*/ 	.short	0x0018
        /*0014*/ 	.byte	0x00, 0xf0, 0x11, 0x00


	//----- nvinfo : EIATTR_KPARAM_INFO
	.align		4
.L_10:
        /*0018*/ 	.byte	0x04, 0x17
        /*001a*/ 	.short	(.L_12 - .L_11)
.L_11:
        /*001c*/ 	.word	0x00000000
        /*0020*/ 	.short	0x0002
        /*0022*/ 	.short	0x0010
        /*0024*/ 	.byte	0x00, 0xf5, 0x21, 0x00


	//----- nvinfo : EIATTR_KPARAM_INFO
	.align		4
.L_12:
        /*0028*/ 	.byte	0x04, 0x17
        /*002a*/ 	.short	(.L_14 - .L_13)
.L_13:
        /*002c*/ 	.word	0x00000000
        /*0030*/ 	.short	0x0001
        /*0032*/ 	.short	0x0008
        /*0034*/ 	.byte	0x00, 0xf5, 0x21, 0x00


	//----- nvinfo : EIATTR_KPARAM_INFO
	.align		4
.L_14:
        /*0038*/ 	.byte	0x04, 0x17
        /*003a*/ 	.short	(.L_16 - .L_15)
.L_15:
        /*003c*/ 	.word	0x00000000
        /*0040*/ 	.short	0x0000
        /*0042*/ 	.short	0x0000
        /*0044*/ 	.byte	0x00, 0xf5, 0x21, 0x00


	//----- nvinfo : EIATTR_SPARSE_MMA_MASK
	.align		4
.L_16:
        /*0048*/ 	.byte	0x03, 0x50
        /*004a*/ 	.short	0x0000


	//----- nvinfo : EIATTR_MAXREG_COUNT
	.align		4
        /*004c*/ 	.byte	0x03, 0x1b
        /*004e*/ 	.short	0x00ff


	//----- nvinfo : EIATTR_EXTERNS
	.align		4
        /*0050*/ 	.byte	0x04, 0x0f
        /*0052*/ 	.short	(.L_18 - .L_17)


	//   ....[0]....
	.align		4
.L_17:
        /*0054*/ 	.word	index@(vprintf)


	//----- nvinfo : EIATTR_MERCURY_ISA_VERSION
	.align		4
.L_18:
        /*0058*/ 	.byte	0x03, 0x5f
        /*005a*/ 	.short	0x0101


	//----- nvinfo : EIATTR_VRC_CTA_INIT_COUNT
	.align		4
        /*005c*/ 	.byte	0x02, 0x4a
	.zero		1
	.zero		1


	//----- nvinfo : EIATTR_SYSCALL_OFFSETS
	.align		4
        /*0060*/ 	.byte	0x04, 0x46
        /*0062*/ 	.short	(.L_20 - .L_19)


	//   ....[0]....
.L_19:
        /*0064*/ 	.word	0x000001e0


	//----- nvinfo : EIATTR_EXIT_INSTR_OFFSETS
	.align		4
.L_20:
        /*0068*/ 	.byte	0x04, 0x1c
        /*006a*/ 	.short	(.L_22 - .L_21)


	//   ....[0]....
.L_21:
        /*006c*/ 	.word	0x00000160


	//   ....[1]....
        /*0070*/ 	.word	0x000001f0


	//----- nvinfo : EIATTR_CRS_STACK_SIZE
	.align		4
.L_22:
        /*0074*/ 	.byte	0x04, 0x1e
        /*0076*/ 	.short	(.L_24 - .L_23)
.L_23:
        /*0078*/ 	.word	0x00000000


	//----- nvinfo : EIATTR_CBANK_PARAM_SIZE
	.align		4
.L_24:
        /*007c*/ 	.byte	0x03, 0x19
        /*007e*/ 	.short	0x001c


	//----- nvinfo : EIATTR_PARAM_CBANK
	.align		4
        /*0080*/ 	.byte	0x04, 0x0a
        /*0082*/ 	.short	(.L_26 - .L_25)
	.align		4
.L_25:
        /*0084*/ 	.word	index@(.nv.constant0._Z6vecAddPdS_S_i)
        /*0088*/ 	.short	0x0380
        /*008a*/ 	.short	0x001c


	//----- nvinfo : EIATTR_SW_WAR
	.align		4
.L_26:
        /*008c*/ 	.byte	0x04, 0x36
        /*008e*/ 	.short	(.L_28 - .L_27)
.L_27:
        /*0090*/ 	.word	0x00000008
.L_28:


//--------------------- .nv.callgraph             --------------------------
	.section	.nv.callgraph,"",@"SHT_CUDA_CALLGRAPH"
	.align	4
	.sectionentsize	8
	.align		4
        /*0000*/ 	.word	0x00000000
	.align		4
        /*0004*/ 	.word	0xffffffff
	.align		4
        /*0008*/ 	.word	index@(_Z6vecAddPdS_S_i)
	.align		4
        /*000c*/ 	.word	index@(vprintf)
	.align		4
        /*0010*/ 	.word	0x00000000
	.align		4
        /*0014*/ 	.word	0xfffffffe
	.align		4
        /*0018*/ 	.word	0x00000000
	.align		4
        /*001c*/ 	.word	0xfffffffd
	.align		4
        /*0020*/ 	.word	0x00000000
	.align		4
        /*0024*/ 	.word	0xfffffffc


//--------------------- .nv.constant4             --------------------------
	.section	.nv.constant4,"a",@progbits
	.align	8
	.align		8
.nv.constant4:
        /*0000*/ 	.dword	vprintf
	.align		8
        /*0008*/ 	.dword	$str


//--------------------- .text._Z6vecAddPdS_S_i    --------------------------
	.section	.text._Z6vecAddPdS_S_i,"ax",@progbits
	.align	128
        .global         _Z6vecAddPdS_S_i
        .type           _Z6vecAddPdS_S_i,@function
        .size           _Z6vecAddPdS_S_i,(.L_x_4 - _Z6vecAddPdS_S_i)
        .other          _Z6vecAddPdS_S_i,@"STO_CUDA_ENTRY STV_DEFAULT"
_Z6vecAddPdS_S_i:
.text._Z6vecAddPdS_S_i:
[----:B------:R-:W0:Y:S01]  /*0000*/  LDC R1, c[0x0][0x37c] ;  /* 0x0000df00ff017b82 */ /* 0x000e220000000800 */
[----:B------:R-:W1:Y:S07]  /*0010*/  S2R R0, SR_TID.X ;  /* 0x0000000000007919 */ /* 0x000e6e0000002100 */
[----:B------:R-:W1:Y:S01]  /*0020*/  S2UR UR4, SR_CTAID.X ;  /* 0x00000000000479c3 */ /* 0x000e620000002500 */
[----:B------:R-:W2:Y:S01]  /*0030*/  LDCU UR5, c[0x0][0x398] ;  /* 0x00007300ff0577ac */ /* 0x000ea20008000800 */
[----:B------:R-:W-:Y:S06]  /*0040*/  BSSY.RECONVERGENT B0, `(.L_x_0) ;  /* 0x0000011000007945 */ /* 0x000fec0003800200 */
[----:B------:R-:W1:Y:S02]  /*0050*/  LDC R11, c[0x0][0x360] ;  /* 0x0000d800ff0b7b82 */ /* 0x000e640000000800 */
[----:B-1----:R-:W-:-:S05]  /*0060*/  IMAD R11, R11, UR4, R0 ;  /* 0x000000040b0b7c24 */ /* 0x002fca000f8e0200 */
[C---:B--2---:R-:W-:Y:S02]  /*0070*/  ISETP.GE.AND P0, PT, R11.reuse, UR5, PT ;  /* 0x000000050b007c0c */ /* 0x044fe4000bf06270 */
[----:B------:R-:W-:-:S11]  /*0080*/  ISETP.NE.AND P1, PT, R11, RZ, PT ;  /* 0x000000ff0b00720c */ /* 0x000fd60003f25270 */
[----:B0-----:R-:W-:Y:S05]  /*0090*/  @P0 BRA `(.L_x_1) ;  /* 0x00000000002c0947 */ /* 0x001fea0003800000 */
[----:B------:R-:W0:Y:S01]  /*00a0*/  LDC.64 R2, c[0x0][0x380] ;  /* 0x0000e000ff027b82 */ /* 0x000e220000000a00 */
[----:B------:R-:W1:Y:S07]  /*00b0*/  LDCU.64 UR4, c[0x0][0x358] ;  /* 0x00006b00ff0477ac */ /* 0x000e6e0008000a00 */
[----:B------:R-:W2:Y:S08]  /*00c0*/  LDC.64 R4, c[0x0][0x388] ;  /* 0x0000e200ff047b82 */ /* 0x000eb00000000a00 */
[----:B------:R-:W3:Y:S01]  /*00d0*/  LDC.64 R8, c[0x0][0x390] ;  /* 0x0000e400ff087b82 */ /* 0x000ee20000000a00 */
[----:B0-----:R-:W-:-:S06]  /*00e0*/  IMAD.WIDE R2, R11, 0x8, R2 ;  /* 0x000000080b027825 */ /* 0x001fcc00078e0202 */
[----:B-1----:R-:W4:Y:S01]  /*00f0*/  LDG.E.64 R2, desc[UR4][R2.64] ;  /* 0x0000000402027981 */ /* 0x002f22000c1e1b00 */
[----:B--2---:R-:W-:-:S06]  /*0100*/  IMAD.WIDE R4, R11, 0x8, R4 ;  /* 0x000000080b047825 */ /* 0x004fcc00078e0204 */
[----:B------:R-:W4:Y:S01]  /*0110*/  LDG.E.64 R4, desc[UR4][R4.64] ;  /* 0x0000000404047981 */ /* 0x000f22000c1e1b00 */
[----:B---3--:R-:W-:Y:S01]  /*0120*/  IMAD.WIDE R8, R11, 0x8, R8 ;  /* 0x000000080b087825 */ /* 0x008fe200078e0208 */
[----:B----4-:R-:W-:-:S07]  /*0130*/  DADD R6, R2, R4 ;  /* 0x0000000002067229 */ /* 0x010fce0000000004 */
[----:B------:R0:W-:Y:S04]  /*0140*/  STG.E.64 desc[UR4][R8.64], R6 ;  /* 0x0000000608007986 */ /* 0x0001e8000c101b04 */
.L_x_1:
[----:B------:R-:W-:Y:S05]  /*0150*/  BSYNC.RECONVERGENT B0 ;  /* 0x0000000000007941 */ /* 0x000fea0003800200 */
.L_x_0:
[----:B------:R-:W-:Y:S05]  /*0160*/  @P1 EXIT ;  /* 0x000000000000194d */ /* 0x000fea0003800000 */
[----:B------:R-:W-:Y:S01]  /*0170*/  MOV R0, 0x0 ;  /* 0x0000000000007802 */ /* 0x000fe20000000f00 */
[----:B------:R-:W1:Y:S01]  /*0180*/  LDCU.64 UR4, c[0x4][0x8] ;  /* 0x01000100ff0477ac */ /* 0x000e620008000a00 */
[----:B0-----:R-:W-:Y:S02]  /*0190*/  CS2R R6, SRZ ;  /* 0x0000000000067805 */ /* 0x001fe4000001ff00 */
[----:B------:R0:W2:Y:S01]  /*01a0*/  LDC.64 R2, c[0x4][R0] ;  /* 0x0100000000027b82 */ /* 0x0000a20000000a00 */
[----:B-1----:R-:W-:Y:S01]  /*01b0*/  IMAD.U32 R4, RZ, RZ, UR4 ;  /* 0x00000004ff047e24 */ /* 0x002fe2000f8e00ff */
[----:B0-----:R-:W-:-:S07]  /*01c0*/  MOV R5, UR5 ;  /* 0x0000000500057c02 */ /* 0x001fce0008000f00 */
[----:B------:R-:W-:-:S07]  /*01d0*/  LEPC R20, `(.L_x_2) ;  /* 0x000000001014794e */ /* 0x000fce0000000000 */
[----:B--2---:R-:W-:Y:S05]  /*01e0*/  CALL.ABS.NOINC R2 ;  /* 0x0000000002007343 */ /* 0x004fea0003c00000 */
.L_x_2:
[----:B------:R-:W-:Y:S05]  /*01f0*/  EXIT ;  /* 0x000000000000794d */ /* 0x000fea0003800000 */
.L_x_3:
[----:B------:R-:W-:-:S00]  /*0200*/  BRA `(.L_x_3) ;  /* 0xfffffffc00fc7947 */ /* 0x000fc0000383ffff */
[----:B------:R-:W-:-:S00]  /*0210*/  NOP ;  /* 0x0000000000007918 */ /* 0x000fc00000000000 */
        /* <DEDUP_REMOVED lines=14> */
.L_x_4:


//--------------------- .nv.global.init           --------------------------
	.section	.nv.global.init,"aw",@progbits
.nv.global.init:
	.type		$str,@object
	.size		$str,(.L_0 - $str)
$str:
        /*0000*/ 	.byte	0x47, 0x50, 0x55, 0x20, 0x77, 0x6f, 0x72, 0x6b, 0x73, 0x0a, 0x00
.L_0:


//--------------------- .nv.shared.reserved.0     --------------------------
	.section	.nv.shared.reserved.0,"aw",@nobits
	.weak		__nv_reservedSMEM_offset_0_alias
	.size		__nv_reservedSMEM_offset_0_alias, 0, 64
	.other		__nv_reservedSMEM_offset_0_alias,@"STO_CUDA_RESERVED_SHARED STV_DEFAULT"
__nv_reservedSMEM_offset_0_alias:
	.zero		0
	.zero		64


//--------------------- .nv.constant0._Z6vecAddPdS_S_i --------------------------
	.section	.nv.constant0._Z6vecAddPdS_S_i,"a",@progbits
	.sectionflags	@""
	.align	4
.nv.constant0._Z6vecAddPdS_S_i:
	.zero		924


//--------------------- SYMBOLS --------------------------

	.type		.nv.reservedSmem.offset0,@object
	.size		.nv.reservedSmem.offset0,0x4
	.type		vprintf,@function
